//
// Generated by NVIDIA NVVM Compiler
//
// Compiler Build ID: CL-36424714
// Cuda compilation tools, release 13.0, V13.0.88
// Based on NVVM 20.0.0
//

.version 9.0
.target sm_100
.address_size 64

	// .globl	_Z19incScanBlockWrapperPiS_i
// _ZZ19incScanBlockWrapperPiS_iE7scratch has been demoted

.visible .entry _Z19incScanBlockWrapperPiS_i(
	.param .u64 .ptr .align 1 _Z19incScanBlockWrapperPiS_i_param_0,
	.param .u64 .ptr .align 1 _Z19incScanBlockWrapperPiS_i_param_1,
	.param .u32 _Z19incScanBlockWrapperPiS_i_param_2
)
{
	.reg .pred 	%p<5>;
	.reg .b32 	%r<84>;
	.reg .b64 	%rd<9>;
	// demoted variable
	.shared .align 4 .b8 _ZZ19incScanBlockWrapperPiS_iE7scratch[2048];
	ld.param.u64 	%rd2, [_Z19incScanBlockWrapperPiS_i_param_0];
	ld.param.u64 	%rd1, [_Z19incScanBlockWrapperPiS_i_param_1];
	ld.param.u32 	%r8, [_Z19incScanBlockWrapperPiS_i_param_2];
	cvta.to.global.u64 	%rd3, %rd2;
	mov.u32 	%r1, %tid.x;
	mul.wide.u32 	%rd4, %r1, 4;
	add.s64 	%rd5, %rd3, %rd4;
	ld.global.u32 	%r2, [%rd5];
	setp.lt.s32 	%p1, %r8, 33;
	@%p1 bra 	$L__BB0_6;
	shr.u32 	%r3, %r1, 5;
	shl.b32 	%r31, %r1, 1;
	and.b32  	%r32, %r1, 31;
	sub.s32 	%r33, %r31, %r32;
	shl.b32 	%r34, %r33, 2;
	mov.u32 	%r35, _ZZ19incScanBlockWrapperPiS_iE7scratch;
	add.s32 	%r36, %r35, %r34;
	mov.b32 	%r37, 0;
	st.volatile.shared.u32 	[%r36], %r37;
	st.volatile.shared.u32 	[%r36+128], %r2;
	ld.volatile.shared.u32 	%r38, [%r36+124];
	ld.volatile.shared.u32 	%r39, [%r36+128];
	add.s32 	%r40, %r39, %r38;
	st.volatile.shared.u32 	[%r36+128], %r40;
	ld.volatile.shared.u32 	%r41, [%r36+120];
	ld.volatile.shared.u32 	%r42, [%r36+128];
	add.s32 	%r43, %r42, %r41;
	st.volatile.shared.u32 	[%r36+128], %r43;
	ld.volatile.shared.u32 	%r44, [%r36+112];
	ld.volatile.shared.u32 	%r45, [%r36+128];
	add.s32 	%r46, %r45, %r44;
	st.volatile.shared.u32 	[%r36+128], %r46;
	ld.volatile.shared.u32 	%r47, [%r36+96];
	ld.volatile.shared.u32 	%r48, [%r36+128];
	add.s32 	%r49, %r48, %r47;
	st.volatile.shared.u32 	[%r36+128], %r49;
	ld.volatile.shared.u32 	%r50, [%r36+64];
	ld.volatile.shared.u32 	%r51, [%r36+128];
	add.s32 	%r52, %r51, %r50;
	st.volatile.shared.u32 	[%r36+128], %r52;
	ld.volatile.shared.u32 	%r4, [%r36+128];
	setp.ne.s32 	%p2, %r32, 31;
	@%p2 bra 	$L__BB0_3;
	shl.b32 	%r53, %r3, 2;
	add.s32 	%r55, %r35, %r53;
	st.volatile.shared.u32 	[%r55], %r4;
$L__BB0_3:
	bar.sync 	0;
	setp.gt.u32 	%p3, %r1, 31;
	@%p3 bra 	$L__BB0_5;
	shl.b32 	%r56, %r1, 2;
	add.s32 	%r58, %r35, %r56;
	ld.volatile.shared.u32 	%r59, [%r58];
	mov.b32 	%r60, 0;
	st.volatile.shared.u32 	[%r58], %r60;
	st.volatile.shared.u32 	[%r58+128], %r59;
	ld.volatile.shared.u32 	%r61, [%r58+124];
	ld.volatile.shared.u32 	%r62, [%r58+128];
	add.s32 	%r63, %r62, %r61;
	st.volatile.shared.u32 	[%r58+128], %r63;
	ld.volatile.shared.u32 	%r64, [%r58+120];
	ld.volatile.shared.u32 	%r65, [%r58+128];
	add.s32 	%r66, %r65, %r64;
	st.volatile.shared.u32 	[%r58+128], %r66;
	ld.volatile.shared.u32 	%r67, [%r58+112];
	ld.volatile.shared.u32 	%r68, [%r58+128];
	add.s32 	%r69, %r68, %r67;
	st.volatile.shared.u32 	[%r58+128], %r69;
	ld.volatile.shared.u32 	%r70, [%r58+96];
	ld.volatile.shared.u32 	%r71, [%r58+128];
	add.s32 	%r72, %r71, %r70;
	st.volatile.shared.u32 	[%r58+128], %r72;
	ld.volatile.shared.u32 	%r73, [%r58+64];
	ld.volatile.shared.u32 	%r74, [%r58+128];
	add.s32 	%r75, %r74, %r73;
	st.volatile.shared.u32 	[%r58+128], %r75;
	ld.volatile.shared.u32 	%r76, [%r58+128];
	st.volatile.shared.u32 	[%r58], %r76;
$L__BB0_5:
	setp.lt.u32 	%p4, %r1, 32;
	bar.sync 	0;
	max.u32 	%r77, %r3, 1;
	shl.b32 	%r78, %r77, 2;
	add.s32 	%r80, %r78, %r35;
	ld.volatile.shared.u32 	%r81, [%r80+-4];
	selp.b32 	%r82, 0, %r81, %p4;
	add.s32 	%r83, %r82, %r4;
	bra.uni 	$L__BB0_7;
$L__BB0_6:
	shl.b32 	%r9, %r1, 1;
	and.b32  	%r10, %r1, 31;
	sub.s32 	%r11, %r9, %r10;
	shl.b32 	%r12, %r11, 2;
	mov.u32 	%r13, _ZZ19incScanBlockWrapperPiS_iE7scratch;
	add.s32 	%r14, %r13, %r12;
	mov.b32 	%r15, 0;
	st.volatile.shared.u32 	[%r14], %r15;
	st.volatile.shared.u32 	[%r14+128], %r2;
	ld.volatile.shared.u32 	%r16, [%r14+124];
	ld.volatile.shared.u32 	%r17, [%r14+128];
	add.s32 	%r18, %r17, %r16;
	st.volatile.shared.u32 	[%r14+128], %r18;
	ld.volatile.shared.u32 	%r19, [%r14+120];
	ld.volatile.shared.u32 	%r20, [%r14+128];
	add.s32 	%r21, %r20, %r19;
	st.volatile.shared.u32 	[%r14+128], %r21;
	ld.volatile.shared.u32 	%r22, [%r14+112];
	ld.volatile.shared.u32 	%r23, [%r14+128];
	add.s32 	%r24, %r23, %r22;
	st.volatile.shared.u32 	[%r14+128], %r24;
	ld.volatile.shared.u32 	%r25, [%r14+96];
	ld.volatile.shared.u32 	%r26, [%r14+128];
	add.s32 	%r27, %r26, %r25;
	st.volatile.shared.u32 	[%r14+128], %r27;
	ld.volatile.shared.u32 	%r28, [%r14+64];
	ld.volatile.shared.u32 	%r29, [%r14+128];
	add.s32 	%r30, %r29, %r28;
	st.volatile.shared.u32 	[%r14+128], %r30;
	ld.volatile.shared.u32 	%r83, [%r14+128];
$L__BB0_7:
	cvta.to.global.u64 	%rd6, %rd1;
	add.s64 	%rd8, %rd6, %rd4;
	st.global.u32 	[%rd8], %r83;
	ret;

}


// ===== COMPILED SASS (sm_100) =====

	.target	sm_100

	.elftype	@"ET_EXEC"


//--------------------- .note.nv.tkinfo           --------------------------
	.section	.note.nv.tkinfo,"",@"SHT_NOTE"
	.sectionflags	@"SHF_NOTE_NV_TKINFO"
	.tkinfo
        /*0018*/ 	.word	0x00000002
        /*0030*/ 	.string	""
        /*0030*/ 	.string	"ptxas"
        /*0030*/ 	.string	"Cuda compilation tools, release 13.0, V13.0.88"
        /*0030*/ 	.string	"Build cuda_13.0.r13.0/compiler.36424714_0"
        /*0030*/ 	.string	"-arch sm_100 -m 64 "



//--------------------- .note.nv.cuinfo           --------------------------
	.section	.note.nv.cuinfo,"",@"SHT_NOTE"
	.sectionflags	@"SHF_NOTE_NV_CUINFO"
        /*0018*/ 	.short	0x0002
        /*001a*/ 	.short	0x0064
        /*001c*/ 	.short	0x0082
	.zero		2


//--------------------- .nv.info                  --------------------------
	.section	.nv.info,"",@"SHT_CUDA_INFO"
	.align	4


	//----- nvinfo : EIATTR_REGCOUNT
	.align		4
        /*0000*/ 	.byte	0x04, 0x2f
        /*0002*/ 	.short	(.L_1 - .L_0)
	.align		4
.L_0:
        /*0004*/ 	.word	index@(_Z19incScanBlockWrapperPiS_i)
        /*0008*/ 	.word	0x0000000e


	//----- nvinfo : EIATTR_FRAME_SIZE
	.align		4
.L_1:
        /*000c*/ 	.byte	0x04, 0x11
        /*000e*/ 	.short	(.L_3 - .L_2)
	.align		4
.L_2:
        /*0010*/ 	.word	index@(_Z19incScanBlockWrapperPiS_i)
        /*0014*/ 	.word	0x00000000


	//----- nvinfo : EIATTR_MIN_STACK_SIZE
	.align		4
.L_3:
        /*0018*/ 	.byte	0x04, 0x12
        /*001a*/ 	.short	(.L_5 - .L_4)
	.align		4
.L_4:
        /*001c*/ 	.word	index@(_Z19incScanBlockWrapperPiS_i)
        /*0020*/ 	.word	0x00000000
.L_5:


//--------------------- .nv.compat                --------------------------
	.section	.nv.compat,"",@"SHT_CUDA_COMPAT_INFO"
	.align	4
        /*0000*/ 	.byte	0x02, 0x09, 0x00, 0x00, 0x02, 0x02, 0x01, 0x00, 0x02, 0x05, 0x05, 0x00, 0x03, 0x07, 0x01, 0x01
        /*0010*/ 	.byte	0x02, 0x03, 0x00, 0x00, 0x02, 0x06, 0x01, 0x00, 0x04, 0x0b, 0x08, 0x00, 0x09, 0x00, 0x00, 0x00
        /*0020*/ 	.byte	0x00, 0x00, 0x00, 0x00


//--------------------- .nv.info._Z19incScanBlockWrapperPiS_i --------------------------
	.section	.nv.info._Z19incScanBlockWrapperPiS_i,"",@"SHT_CUDA_INFO"
	.sectionflags	@""
	.align	4


	//----- nvinfo : EIATTR_CUDA_API_VERSION
	.align		4
        /*0000*/ 	.byte	0x04, 0x37
        /*0002*/ 	.short	(.L_7 - .L_6)
.L_6:
        /*0004*/ 	.word	0x00000082


	//----- nvinfo : EIATTR_KPARAM_INFO
	.align		4
.L_7:
        /*0008*/ 	.byte	0x04, 0x17
        /*000a*/ 	.short	(.L_9 - .L_8)
.L_8:
        /*000c*/ 	.word	0x00000000
        /*0010*/ 	.short	0x0002
        /*0012*/ 	.short	0x0010
        /*0014*/ 	.byte	0x00, 0xf0, 0x11, 0x00


	//----- nvinfo : EIATTR_KPARAM_INFO
	.align		4
.L_9:
        /*0018*/ 	.byte	0x04, 0x17
        /*001a*/ 	.short	(.L_11 - .L_10)
.L_10:
        /*001c*/ 	.word	0x00000000
        /*0020*/ 	.short	0x0001
        /*0022*/ 	.short	0x0008
        /*0024*/ 	.byte	0x00, 0xf5, 0x21, 0x00


	//----- nvinfo : EIATTR_KPARAM_INFO
	.align		4
.L_11:
        /*0028*/ 	.byte	0x04, 0x17
        /*002a*/ 	.short	(.L_13 - .L_12)
.L_12:
        /*002c*/ 	.word	0x00000000
        /*0030*/ 	.short	0x0000
        /*0032*/ 	.short	0x0000
        /*0034*/ 	.byte	0x00, 0xf5, 0x21, 0x00


	//----- nvinfo : EIATTR_SPARSE_MMA_MASK
	.align		4
.L_13:
        /*0038*/ 	.byte	0x03, 0x50
        /*003a*/ 	.short	0x0000


	//----- nvinfo : EIATTR_MAXREG_COUNT
	.align		4
        /*003c*/ 	.byte	0x03, 0x1b
        /*003e*/ 	.short	0x00ff


	//----- nvinfo : EIATTR_NUM_BARRIERS
	.align		4
        /*0040*/ 	.byte	0x02, 0x4c
        /*0042*/ 	.byte	0x01
	.zero		1


	//----- nvinfo : EIATTR_MERCURY_ISA_VERSION
	.align		4
        /*0044*/ 	.byte	0x03, 0x5f
        /*0046*/ 	.short	0x0101


	//----- nvinfo : EIATTR_VRC_CTA_INIT_COUNT
	.align		4
        /*0048*/ 	.byte	0x02, 0x4a
	.zero		1
	.zero		1


	//----- nvinfo : EIATTR_EXIT_INSTR_OFFSETS
	.align		4
        /*004c*/ 	.byte	0x04, 0x1c
        /*004e*/ 	.short	(.L_15 - .L_14)


	//   ....[0]....
.L_14:
        /*0050*/ 	.word	0x00000710


	//----- nvinfo : EIATTR_CRS_STACK_SIZE
	.align		4
.L_15:
        /*0054*/ 	.byte	0x04, 0x1e
        /*0056*/ 	.short	(.L_17 - .L_16)
.L_16:
        /*0058*/ 	.word	0x00000000


	//----- nvinfo : EIATTR_CBANK_PARAM_SIZE
	.align		4
.L_17:
        /*005c*/ 	.byte	0x03, 0x19
        /*005e*/ 	.short	0x0014


	//----- nvinfo : EIATTR_PARAM_CBANK
	.align		4
        /*0060*/ 	.byte	0x04, 0x0a
        /*0062*/ 	.short	(.L_19 - .L_18)
	.align		4
.L_18:
        /*0064*/ 	.word	index@(.nv.constant0._Z19incScanBlockWrapperPiS_i)
        /*0068*/ 	.short	0x0380
        /*006a*/ 	.short	0x0014


	//----- nvinfo : EIATTR_SW_WAR
	.align		4
.L_19:
        /*006c*/ 	.byte	0x04, 0x36
        /*006e*/ 	.short	(.L_21 - .L_20)
.L_20:
        /*0070*/ 	.word	0x00000008
.L_21:


//--------------------- .nv.callgraph             --------------------------
	.section	.nv.callgraph,"",@"SHT_CUDA_CALLGRAPH"
	.align	4
	.sectionentsize	8
	.align		4
        /*0000*/ 	.word	0x00000000
	.align		4
        /*0004*/ 	.word	0xffffffff
	.align		4
        /*0008*/ 	.word	0x00000000
	.align		4
        /*000c*/ 	.word	0xfffffffe
	.align		4
        /*0010*/ 	.word	0x00000000
	.align		4
        /*0014*/ 	.word	0xfffffffd
	.align		4
        /*0018*/ 	.word	0x00000000
	.align		4
        /*001c*/ 	.word	0xfffffffc


//--------------------- .text._Z19incScanBlockWrapperPiS_i --------------------------
	.section	.text._Z19incScanBlockWrapperPiS_i,"ax",@progbits
	.align	128
        .global         _Z19incScanBlockWrapperPiS_i
        .type           _Z19incScanBlockWrapperPiS_i,@function
        .size           _Z19incScanBlockWrapperPiS_i,(.L_x_5 - _Z19incScanBlockWrapperPiS_i)
        .other          _Z19incScanBlockWrapperPiS_i,@"STO_CUDA_ENTRY STV_DEFAULT"
_Z19incScanBlockWrapperPiS_i:
.text._Z19incScanBlockWrapperPiS_i:
[----:B------:R-:W-:Y:S01]  /*0000*/  LDC R1, c[0x0][0x37c] ;  /* 0x0000df00ff017b82 */ /* 0x000fe20000000800 */
[----:B------:R-:W0:Y:S07]  /*0010*/  S2R R0, SR_TID.X ;  /* 0x0000000000007919 */ /* 0x000e2e0000002100 */
[----:B------:R-:W0:Y:S01]  /*0020*/  LDC.64 R2, c[0x0][0x380] ;  /* 0x0000e000ff027b82 */ /* 0x000e220000000a00 */
[----:B------:R-:W1:Y:S01]  /*0030*/  LDCU.64 UR6, c[0x0][0x358] ;  /* 0x00006b00ff0677ac */ /* 0x000e620008000a00 */
[----:B------:R-:W2:Y:S01]  /*0040*/  LDCU UR4, c[0x0][0x390] ;  /* 0x00007200ff0477ac */ /* 0x000ea20008000800 */
[----:B0-----:R-:W-:-:S06]  /*0050*/  IMAD.WIDE.U32 R2, R0, 0x4, R2 ;  /* 0x0000000400027825 */ /* 0x001fcc00078e0002 */
[----:B-1----:R0:W5:Y:S01]  /*0060*/  LDG.E R2, desc[UR6][R2.64] ;  /* 0x0000000602027981 */ /* 0x002162000c1e1900 */
[----:B--2---:R-:W-:-:S09]  /*0070*/  UISETP.GE.AND UP0, UPT, UR4, 0x21, UPT ;  /* 0x000000210400788c */ /* 0x004fd2000bf06270 */
[----:B0-----:R-:W-:Y:S05]  /*0080*/  BRA.U !UP0, `(.L_x_0) ;  /* 0x0000000508207547 */ /* 0x001fea000b800000 */
[----:B------:R-:W0:Y:S01]  /*0090*/  S2UR UR5, SR_CgaCtaId ;  /* 0x00000000000579c3 */ /* 0x000e220000008800 */
[C---:B------:R-:W-:Y:S01]  /*00a0*/  LOP3.LUT R3, R0.reuse, 0x1f, RZ, 0xc0, !PT ;  /* 0x0000001f00037812 */ /* 0x040fe200078ec0ff */
[----:B------:R-:W-:Y:S01]  /*00b0*/  UMOV UR4, 0x400 ;  /* 0x0000040000047882 */ /* 0x000fe20000000000 */
[C---:B------:R-:W-:Y:S01]  /*00c0*/  ISETP.GT.U32.AND P1, PT, R0.reuse, 0x1f, PT ;  /* 0x0000001f0000780c */ /* 0x040fe20003f24070 */
[----:B------:R-:W-:Y:S01]  /*00d0*/  BSSY.RECONVERGENT B0, `(.L_x_1) ;  /* 0x000003d000007945 */ /* 0x000fe20003800200 */
[----:B------:R-:W-:Y:S01]  /*00e0*/  ISETP.NE.AND P0, PT, R3, 0x1f, PT ;  /* 0x0000001f0300780c */ /* 0x000fe20003f05270 */
[----:B------:R-:W-:Y:S01]  /*00f0*/  IMAD R4, R0, 0x2, -R3 ;  /* 0x0000000200047824 */ /* 0x000fe200078e0a03 */
[----:B0-----:R-:W-:-:S06]  /*0100*/  ULEA UR4, UR5, UR4, 0x18 ;  /* 0x0000000405047291 */ /* 0x001fcc000f8ec0ff */
[----:B------:R-:W-:-:S05]  /*0110*/  LEA R5, R4, UR4, 0x2 ;  /* 0x0000000404057c11 */ /* 0x000fca000f8e10ff */
[----:B------:R-:W-:Y:S04]  /*0120*/  STS [R5], RZ ;  /* 0x000000ff05007388 */ /* 0x000fe80000000800 */
[----:B-----5:R-:W-:Y:S04]  /*0130*/  STS [R5+0x80], R2 ;  /* 0x0000800205007388 */ /* 0x020fe80000000800 */
[----:B------:R-:W-:Y:S04]  /*0140*/  LDS R4, [R5+0x7c] ;  /* 0x00007c0005047984 */ /* 0x000fe80000000800 */
[----:B------:R-:W0:Y:S02]  /*0150*/  LDS R7, [R5+0x80] ;  /* 0x0000800005077984 */ /* 0x000e240000000800 */
[----:B0-----:R-:W-:-:S05]  /*0160*/  IMAD.IADD R4, R4, 0x1, R7 ;  /* 0x0000000104047824 */ /* 0x001fca00078e0207 */
[----:B------:R-:W-:Y:S04]  /*0170*/  STS [R5+0x80], R4 ;  /* 0x0000800405007388 */ /* 0x000fe80000000800 */
[----:B------:R-:W-:Y:S04]  /*0180*/  LDS R6, [R5+0x78] ;  /* 0x0000780005067984 */ /* 0x000fe80000000800 */
[----:B------:R-:W0:Y:S02]  /*0190*/  LDS R7, [R5+0x80] ;  /* 0x0000800005077984 */ /* 0x000e240000000800 */
[----:B0-----:R-:W-:-:S05]  /*01a0*/  IMAD.IADD R6, R6, 0x1, R7 ;  /* 0x0000000106067824 */ /* 0x001fca00078e0207 */
[----:B------:R-:W-:Y:S04]  /*01b0*/  STS [R5+0x80], R6 ;  /* 0x0000800605007388 */ /* 0x000fe80000000800 */
[----:B------:R-:W-:Y:S04]  /*01c0*/  LDS R7, [R5+0x70] ;  /* 0x0000700005077984 */ /* 0x000fe80000000800 */
[----:B------:R-:W0:Y:S02]  /*01d0*/  LDS R8, [R5+0x80] ;  /* 0x0000800005087984 */ /* 0x000e240000000800 */
[----:B0-----:R-:W-:-:S05]  /*01e0*/  IADD3 R8, PT, PT, R7, R8, RZ ;  /* 0x0000000807087210 */ /* 0x001fca0007ffe0ff */
[----:B------:R-:W-:Y:S04]  /*01f0*/  STS [R5+0x80], R8 ;  /* 0x0000800805007388 */ /* 0x000fe80000000800 */
[----:B------:R-:W-:Y:S04]  /*0200*/  LDS R2, [R5+0x60] ;  /* 0x0000600005027984 */ /* 0x000fe80000000800 */
[----:B------:R-:W0:Y:S02]  /*0210*/  LDS R7, [R5+0x80] ;  /* 0x0000800005077984 */ /* 0x000e240000000800 */
[----:B0-----:R-:W-:-:S05]  /*0220*/  IMAD.IADD R4, R2, 0x1, R7 ;  /* 0x0000000102047824 */ /* 0x001fca00078e0207 */
[----:B------:R-:W-:Y:S04]  /*0230*/  STS [R5+0x80], R4 ;  /* 0x0000800405007388 */ /* 0x000fe80000000800 */
[----:B------:R-:W-:Y:S04]  /*0240*/  LDS R2, [R5+0x40] ;  /* 0x0000400005027984 */ /* 0x000fe80000000800 */
[----:B------:R-:W0:Y:S02]  /*0250*/  LDS R7, [R5+0x80] ;  /* 0x0000800005077984 */ /* 0x000e240000000800 */
[----:B0-----:R-:W-:Y:S01]  /*0260*/  IMAD.IADD R6, R2, 0x1, R7 ;  /* 0x0000000102067824 */ /* 0x001fe200078e0207 */
[----:B------:R-:W-:-:S04]  /*0270*/  SHF.R.U32.HI R2, RZ, 0x5, R0 ;  /* 0x00000005ff027819 */ /* 0x000fc80000011600 */
[----:B------:R-:W-:Y:S01]  /*0280*/  STS [R5+0x80], R6 ;  /* 0x0000800605007388 */ /* 0x000fe20000000800 */
[C---:B------:R-:W-:Y:S02]  /*0290*/  VIMNMX.U32 R3, PT, PT, R2.reuse, 0x1, !PT ;  /* 0x0000000102037848 */ /* 0x040fe40007fe0000 */
[----:B------:R-:W-:Y:S01]  /*02a0*/  @!P0 LEA R2, R2, UR4, 0x2 ;  /* 0x0000000402028c11 */ /* 0x000fe2000f8e10ff */
[----:B------:R-:W0:Y:S01]  /*02b0*/  LDS R7, [R5+0x80] ;  /* 0x0000800005077984 */ /* 0x000e220000000800 */
[----:B------:R-:W-:-:S03]  /*02c0*/  LEA R8, R3, UR4, 0x2 ;  /* 0x0000000403087c11 */ /* 0x000fc6000f8e10ff */
[----:B0-----:R0:W-:Y:S01]  /*02d0*/  @!P0 STS [R2], R7 ;  /* 0x0000000702008388 */ /* 0x0011e20000000800 */
[----:B------:R-:W-:Y:S06]  /*02e0*/  BAR.SYNC.DEFER_BLOCKING 0x0 ;  /* 0x0000000000007b1d */ /* 0x000fec0000010000 */
[----:B------:R-:W-:Y:S05]  /*02f0*/  @P1 BRA `(.L_x_2) ;  /* 0x0000000000681947 */ /* 0x000fea0003800000 */
[----:B0-----:R-:W-:-:S05]  /*0300*/  LEA R2, R0, UR4, 0x2 ;  /* 0x0000000400027c11 */ /* 0x001fca000f8e10ff */
[----:B------:R-:W0:Y:S04]  /*0310*/  LDS R3, [R2] ;  /* 0x0000000002037984 */ /* 0x000e280000000800 */
[----:B------:R-:W-:Y:S04]  /*0320*/  STS [R2], RZ ;  /* 0x000000ff02007388 */ /* 0x000fe80000000800 */
[----:B0-----:R-:W-:Y:S04]  /*0330*/  STS [R2+0x80], R3 ;  /* 0x0000800302007388 */ /* 0x001fe80000000800 */
        /* <DEDUP_REMOVED lines=20> */
[----:B------:R-:W0:Y:S04]  /*0480*/  LDS R9, [R2+0x80] ;  /* 0x0000800002097984 */ /* 0x000e280000000800 */
[----:B0-----:R1:W-:Y:S02]  /*0490*/  STS [R2], R9 ;  /* 0x0000000902007388 */ /* 0x0013e40000000800 */
.L_x_2:
[----:B------:R-:W-:Y:S05]  /*04a0*/  BSYNC.RECONVERGENT B0 ;  /* 0x0000000000007941 */ /* 0x000fea0003800200 */
.L_x_1:
[----:B------:R-:W-:Y:S01]  /*04b0*/  BAR.SYNC.DEFER_BLOCKING 0x0 ;  /* 0x0000000000007b1d */ /* 0x000fe20000010000 */
[----:B------:R-:W-:-:S05]  /*04c0*/  ISETP.GE.U32.AND P0, PT, R0, 0x20, PT ;  /* 0x000000200000780c */ /* 0x000fca0003f06070 */
[----:B------:R-:W0:Y:S02]  /*04d0*/  LDS R8, [R8+-0x4] ;  /* 0xfffffc0008087984 */ /* 0x000e240000000800 */
[----:B01----:R-:W-:-:S05]  /*04e0*/  SEL R2, R8, RZ, P0 ;  /* 0x000000ff08027207 */ /* 0x003fca0000000000 */
[----:B------:R-:W-:Y:S01]  /*04f0*/  IMAD.IADD R7, R7, 0x1, R2 ;  /* 0x0000000107077824 */ /* 0x000fe200078e0202 */
[----:B------:R-:W-:Y:S06]  /*0500*/  BRA `(.L_x_3) ;  /* 0x0000000000747947 */ /* 0x000fec0003800000 */
.L_x_0:
[----:B------:R-:W0:Y:S01]  /*0510*/  S2UR UR5, SR_CgaCtaId ;  /* 0x00000000000579c3 */ /* 0x000e220000008800 */
[----:B------:R-:W-:Y:S01]  /*0520*/  LOP3.LUT R3, R0, 0x1f, RZ, 0xc0, !PT ;  /* 0x0000001f00037812 */ /* 0x000fe200078ec0ff */
[----:B------:R-:W-:-:S04]  /*0530*/  UMOV UR4, 0x400 ;  /* 0x0000040000047882 */ /* 0x000fc80000000000 */
[----:B------:R-:W-:Y:S01]  /*0540*/  IMAD R3, R0, 0x2, -R3 ;  /* 0x0000000200037824 */ /* 0x000fe200078e0a03 */
[----:B0-----:R-:W-:-:S06]  /*0550*/  ULEA UR4, UR5, UR4, 0x18 ;  /* 0x0000000405047291 */ /* 0x001fcc000f8ec0ff */
[----:B------:R-:W-:-:S05]  /*0560*/  LEA R8, R3, UR4, 0x2 ;  /* 0x0000000403087c11 */ /* 0x000fca000f8e10ff */
[----:B------:R-:W-:Y:S04]  /*0570*/  STS [R8], RZ ;  /* 0x000000ff08007388 */ /* 0x000fe80000000800 */
[----:B-----5:R-:W-:Y:S04]  /*0580*/  STS [R8+0x80], R2 ;  /* 0x0000800208007388 */ /* 0x020fe80000000800 */
        /* <DEDUP_REMOVED lines=19> */
[----:B------:R0:W-:Y:S04]  /*06c0*/  STS [R8+0x80], R3 ;  /* 0x0000800308007388 */ /* 0x0001e80000000800 */
[----:B------:R0:W1:Y:S02]  /*06d0*/  LDS R7, [R8+0x80] ;  /* 0x0000800008077984 */ /* 0x0000640000000800 */
.L_x_3:
[----:B0-----:R-:W0:Y:S02]  /*06e0*/  LDC.64 R2, c[0x0][0x388] ;  /* 0x0000e200ff027b82 */ /* 0x001e240000000a00 */
[----:B0-----:R-:W-:-:S05]  /*06f0*/  IMAD.WIDE.U32 R2, R0, 0x4, R2 ;  /* 0x0000000400027825 */ /* 0x001fca00078e0002 */
[----:B-1----:R-:W-:Y:S01]  /*0700*/  STG.E desc[UR6][R2.64], R7 ;  /* 0x0000000702007986 */ /* 0x002fe2000c101906 */
[----:B------:R-:W-:Y:S05]  /*0710*/  EXIT ;  /* 0x000000000000794d */ /* 0x000fea0003800000 */
.L_x_4:
[----:B------:R-:W-:-:S00]  /*0720*/  BRA `(.L_x_4) ;  /* 0xfffffffc00fc7947 */ /* 0x000fc0000383ffff */
[----:B------:R-:W-:-:S00]  /*0730*/  NOP ;  /* 0x0000000000007918 */ /* 0x000fc00000000000 */
        /* <DEDUP_REMOVED lines=12> */
.L_x_5:


//--------------------- .nv.shared._Z19incScanBlockWrapperPiS_i --------------------------
	.section	.nv.shared._Z19incScanBlockWrapperPiS_i,"aw",@nobits
	.sectionflags	@""
	.align	4
.nv.shared._Z19incScanBlockWrapperPiS_i:
	.zero		3072


//--------------------- .nv.shared.reserved.0     --------------------------
	.section	.nv.shared.reserved.0,"aw",@nobits
	.weak		__nv_reservedSMEM_offset_0_alias
	.size		__nv_reservedSMEM_offset_0_alias, 0, 64
	.other		__nv_reservedSMEM_offset_0_alias,@"STO_CUDA_RESERVED_SHARED STV_DEFAULT"
__nv_reservedSMEM_offset_0_alias:
	.zero		0
	.zero		64


//--------------------- .nv.constant0._Z19incScanBlockWrapperPiS_i --------------------------
	.section	.nv.constant0._Z19incScanBlockWrapperPiS_i,"a",@progbits
	.sectionflags	@""
	.align	4
.nv.constant0._Z19incScanBlockWrapperPiS_i:
	.zero		916


//--------------------- SYMBOLS --------------------------

	.type		.nv.reservedSmem.offset0,@object
	.size		.nv.reservedSmem.offset0,0x4
	.type		.nv.reservedSmem.cap,@object
	.size		.nv.reservedSmem.cap,0x4
